	.headerflags	@"EF_CUDA_TEXMODE_UNIFIED EF_CUDA_64BIT_ADDRESS EF_CUDA_ACCELERATORS EF_CUDA_SM90 EF_CUDA_VIRTUAL_SM(EF_CUDA_SM90)"
	.elftype	@"ET_EXEC"


//--------------------- .nv.info                  --------------------------
	.section	.nv.info,"",@"SHT_CUDA_INFO"
	.align	4


	//----- nvinfo : EIATTR_REGCOUNT
	.align		4
        /*0000*/ 	.byte	0x04, 0x2f
        /*0002*/ 	.short	(.L_3 - .L_2)
	.align		4
.L_2:
        /*0004*/ 	.word	index@(triton_poi_fused__native_batch_norm_legit_no_training_relu_9)
        /*0008*/ 	.word	0x0000001c


	//----- nvinfo : EIATTR_MIN_STACK_SIZE
	.align		4
.L_3:
        /*000c*/ 	.byte	0x04, 0x12
        /*000e*/ 	.short	(.L_5 - .L_4)
	.align		4
.L_4:
        /*0010*/ 	.word	index@(triton_poi_fused__native_batch_norm_legit_no_training_relu_9)
        /*0014*/ 	.word	0x00000000


	//----- nvinfo : EIATTR_FRAME_SIZE
	.align		4
.L_5:
        /*0018*/ 	.byte	0x04, 0x11
        /*001a*/ 	.short	(.L_7 - .L_6)
	.align		4
.L_6:
        /*001c*/ 	.word	index@(triton_poi_fused__native_batch_norm_legit_no_training_relu_9)
        /*0020*/ 	.word	0x00000000


	//----- nvinfo : EIATTR_MIN_STACK_SIZE
	.align		4
.L_7:
        /*0024*/ 	.byte	0x04, 0x12
        /*0026*/ 	.short	(.L_9 - .L_8)
	.align		4
.L_8:
        /*0028*/ 	.word	index@(triton_poi_fused__native_batch_norm_legit_no_training_relu_9)
        /*002c*/ 	.word	0x00000000
.L_9:


//--------------------- .nv.info.triton_poi_fused__native_batch_norm_legit_no_training_relu_9 --------------------------
	.section	.nv.info.triton_poi_fused__native_batch_norm_legit_no_training_relu_9,"",@"SHT_CUDA_INFO"
	.sectionflags	@""
	.align	4


	//----- nvinfo : EIATTR_CUDA_API_VERSION
	.align		4
        /*0000*/ 	.byte	0x04, 0x37
        /*0002*/ 	.short	(.L_11 - .L_10)
.L_10:
        /*0004*/ 	.word	0x0000007c


	//----- nvinfo : EIATTR_KPARAM_INFO
	.align		4
.L_11:
        /*0008*/ 	.byte	0x04, 0x17
        /*000a*/ 	.short	(.L_13 - .L_12)
.L_12:
        /*000c*/ 	.word	0x00000000
        /*0010*/ 	.short	0x0006
        /*0012*/ 	.short	0x0030
        /*0014*/ 	.byte	0x00, 0xf0, 0x11, 0x00


	//----- nvinfo : EIATTR_KPARAM_INFO
	.align		4
.L_13:
        /*0018*/ 	.byte	0x04, 0x17
        /*001a*/ 	.short	(.L_15 - .L_14)
.L_14:
        /*001c*/ 	.word	0x00000000
        /*0020*/ 	.short	0x0005
        /*0022*/ 	.short	0x0028
        /*0024*/ 	.byte	0x00, 0xf4, 0x21, 0x00


	//----- nvinfo : EIATTR_KPARAM_INFO
	.align		4
.L_15:
        /*0028*/ 	.byte	0x04, 0x17
        /*002a*/ 	.short	(.L_17 - .L_16)
.L_16:
        /*002c*/ 	.word	0x00000000
        /*0030*/ 	.short	0x0004
        /*0032*/ 	.short	0x0020
        /*0034*/ 	.byte	0x00, 0xf4, 0x21, 0x00


	//----- nvinfo : EIATTR_KPARAM_INFO
	.align		4
.L_17:
        /*0038*/ 	.byte	0x04, 0x17
        /*003a*/ 	.short	(.L_19 - .L_18)
.L_18:
        /*003c*/ 	.word	0x00000000
        /*0040*/ 	.short	0x0003
        /*0042*/ 	.short	0x0018
        /*0044*/ 	.byte	0x00, 0xf4, 0x21, 0x00


	//----- nvinfo : EIATTR_KPARAM_INFO
	.align		4
.L_19:
        /*0048*/ 	.byte	0x04, 0x17
        /*004a*/ 	.short	(.L_21 - .L_20)
.L_20:
        /*004c*/ 	.word	0x00000000
        /*0050*/ 	.short	0x0002
        /*0052*/ 	.short	0x0010
        /*0054*/ 	.byte	0x00, 0xf4, 0x21, 0x00


	//----- nvinfo : EIATTR_KPARAM_INFO
	.align		4
.L_21:
        /*0058*/ 	.byte	0x04, 0x17
        /*005a*/ 	.short	(.L_23 - .L_22)
.L_22:
        /*005c*/ 	.word	0x00000000
        /*0060*/ 	.short	0x0001
        /*0062*/ 	.short	0x0008
        /*0064*/ 	.byte	0x00, 0xf4, 0x21, 0x00


	//----- nvinfo : EIATTR_KPARAM_INFO
	.align		4
.L_23:
        /*0068*/ 	.byte	0x04, 0x17
        /*006a*/ 	.short	(.L_25 - .L_24)
.L_24:
        /*006c*/ 	.word	0x00000000
        /*0070*/ 	.short	0x0000
        /*0072*/ 	.short	0x0000
        /*0074*/ 	.byte	0x00, 0xf4, 0x21, 0x00


	//----- nvinfo : EIATTR_SPARSE_MMA_MASK
	.align		4
.L_25:
        /*0078*/ 	.byte	0x03, 0x50
        /*007a*/ 	.short	0x0000


	//----- nvinfo : EIATTR_MAXREG_COUNT
	.align		4
        /*007c*/ 	.byte	0x03, 0x1b
        /*007e*/ 	.short	0x00ff


	//----- nvinfo : EIATTR_EXIT_INSTR_OFFSETS
	.align		4
        /*0080*/ 	.byte	0x04, 0x1c
        /*0082*/ 	.short	(.L_27 - .L_26)


	//   ....[0]....
.L_26:
        /*0084*/ 	.word	0x00000520


	//   ....[1]....
        /*0088*/ 	.word	0x00000540


	//----- nvinfo : EIATTR_REQNTID
	.align		4
.L_27:
        /*008c*/ 	.byte	0x04, 0x10
        /*008e*/ 	.short	(.L_29 - .L_28)
.L_28:
        /*0090*/ 	.word	0x00000080
        /*0094*/ 	.word	0x00000001
        /*0098*/ 	.word	0x00000001


	//----- nvinfo : EIATTR_CBANK_PARAM_SIZE
	.align		4
.L_29:
        /*009c*/ 	.byte	0x03, 0x19
        /*009e*/ 	.short	0x0034


	//----- nvinfo : EIATTR_PARAM_CBANK
	.align		4
        /*00a0*/ 	.byte	0x04, 0x0a
        /*00a2*/ 	.short	(.L_31 - .L_30)
	.align		4
.L_30:
        /*00a4*/ 	.word	index@(.nv.constant0.triton_poi_fused__native_batch_norm_legit_no_training_relu_9)
        /*00a8*/ 	.short	0x0210
        /*00aa*/ 	.short	0x0034


	//----- nvinfo : EIATTR_SW_WAR
	.align		4
.L_31:
        /*00ac*/ 	.byte	0x04, 0x36
        /*00ae*/ 	.short	(.L_33 - .L_32)
.L_32:
        /*00b0*/ 	.word	0x00000008
.L_33:


//--------------------- .nv.callgraph             --------------------------
	.section	.nv.callgraph,"",@"SHT_CUDA_CALLGRAPH"
	.align	4
	.sectionentsize	8
	.align		4
        /*0000*/ 	.word	0x00000000
	.align		4
        /*0004*/ 	.word	0xffffffff
	.align		4
        /*0008*/ 	.word	0x00000000
	.align		4
        /*000c*/ 	.word	0xfffffffe
	.align		4
        /*0010*/ 	.word	0x00000000
	.align		4
        /*0014*/ 	.word	0xfffffffd
	.align		4
        /*0018*/ 	.word	0x00000000
	.align		4
        /*001c*/ 	.word	0xfffffffc


//--------------------- .nv.constant4             --------------------------
	.section	.nv.constant4,"a",@progbits
	.align	8
	.align		8
.nv.constant4:
        /*0000*/ 	.dword	_$_str
	.align		8
        /*0008*/ 	.dword	_$_str_$_2


//--------------------- .text.triton_poi_fused__native_batch_norm_legit_no_training_relu_9 --------------------------
	.section	.text.triton_poi_fused__native_batch_norm_legit_no_training_relu_9,"ax",@progbits
	.align	128
        .global         triton_poi_fused__native_batch_norm_legit_no_training_relu_9
        .type           triton_poi_fused__native_batch_norm_legit_no_training_relu_9,@function
        .size           triton_poi_fused__native_batch_norm_legit_no_training_relu_9,(.L_x_1 - triton_poi_fused__native_batch_norm_legit_no_training_relu_9)
        .other          triton_poi_fused__native_batch_norm_legit_no_training_relu_9,@"STO_CUDA_ENTRY STV_DEFAULT"
triton_poi_fused__native_batch_norm_legit_no_training_relu_9:
.text.triton_poi_fused__native_batch_norm_legit_no_training_relu_9:
[----:B------:R-:W0:Y:S01]  /*0000*/  LDC R1, c[0x0][0x28] ;  /* 0x00000a00ff017b82 */ /* 0x000e220000000800 */
[----:B------:R-:W1:Y:S01]  /*0010*/  S2R R0, SR_TID.X ;  /* 0x0000000000007919 */ /* 0x000e620000002100 */
[----:B------:R-:W-:Y:S02]  /*0020*/  CS2R R12, SRZ ;  /* 0x00000000000c7805 */ /* 0x000fe4000001ff00 */
[----:B------:R-:W-:Y:S01]  /*0030*/  CS2R R14, SRZ ;  /* 0x00000000000e7805 */ /* 0x000fe2000001ff00 */
[----:B------:R-:W-:Y:S01]  /*0040*/  ULDC.64 UR4, c[0x0][0x208] ;  /* 0x0000820000047ab9 */ /* 0x000fe20000000a00 */
[----:B------:R-:W2:Y:S02]  /*0050*/  S2R R3, SR_CTAID.X ;  /* 0x0000000000037919 */ /* 0x000ea40000002500 */
[----:B------:R-:W3:Y:S08]  /*0060*/  LDC.64 R22, c[0x0][0x218] ;  /* 0x00008600ff167b82 */ /* 0x000ef00000000a00 */
[----:B------:R-:W4:Y:S08]  /*0070*/  LDC.64 R24, c[0x0][0x210] ;  /* 0x00008400ff187b82 */ /* 0x000f300000000a00 */
[----:B------:R-:W5:Y:S08]  /*0080*/  LDC.64 R8, c[0x0][0x228] ;  /* 0x00008a00ff087b82 */ /* 0x000f700000000a00 */
[----:B------:R-:W3:Y:S01]  /*0090*/  LDC.64 R10, c[0x0][0x230] ;  /* 0x00008c00ff0a7b82 */ /* 0x000ee20000000a00 */
[----:B-1----:R-:W-:-:S04]  /*00a0*/  SHF.L.U32 R0, R0, 0x1, RZ ;  /* 0x0000000100007819 */ /* 0x002fc800000006ff */
[----:B------:R-:W-:-:S04]  /*00b0*/  LOP3.LUT R0, R0, 0xfe, RZ, 0xc0, !PT ;  /* 0x000000fe00007812 */ /* 0x000fc800078ec0ff */
[----:B--2---:R-:W-:Y:S02]  /*00c0*/  LEA R0, R3, R0, 0x8 ;  /* 0x0000000003007211 */ /* 0x004fe400078e40ff */
[----:B------:R-:W1:Y:S02]  /*00d0*/  LDC.64 R2, c[0x0][0x220] ;  /* 0x00008800ff027b82 */ /* 0x000e640000000a00 */
[----:B------:R-:W-:Y:S01]  /*00e0*/  IADD3 R4, R0, 0x1, RZ ;  /* 0x0000000100047810 */ /* 0x000fe20007ffe0ff */
[C---:B------:R-:W-:Y:S01]  /*00f0*/  IMAD.HI R5, R0.reuse, 0x60f25deb, RZ ;  /* 0x60f25deb00057827 */ /* 0x040fe200078e02ff */
[----:B------:R-:W-:-:S03]  /*0100*/  ISETP.GE.AND P0, PT, R0, 0xa900, PT ;  /* 0x0000a9000000780c */ /* 0x000fc60003f06270 */
[----:B------:R-:W-:Y:S01]  /*0110*/  IMAD.HI R4, R4, 0x60f25deb, RZ ;  /* 0x60f25deb04047827 */ /* 0x000fe200078e02ff */
[----:B------:R-:W-:-:S04]  /*0120*/  SHF.R.U32.HI R6, RZ, 0x1f, R5 ;  /* 0x0000001fff067819 */ /* 0x000fc80000011605 */
[----:B------:R-:W-:Y:S02]  /*0130*/  LEA.HI.SX32 R6, R5, R6, 0x1a ;  /* 0x0000000605067211 */ /* 0x000fe400078fd2ff */
[----:B------:R-:W-:Y:S02]  /*0140*/  SHF.R.U32.HI R5, RZ, 0x1f, R4 ;  /* 0x0000001fff057819 */ /* 0x000fe40000011604 */
[----:B------:R-:W-:Y:S02]  /*0150*/  LEA.HI R7, R6, R6, RZ, 0x6 ;  /* 0x0000000606077211 */ /* 0x000fe400078f30ff */
[----:B------:R-:W-:Y:S02]  /*0160*/  LEA.HI.SX32 R17, R4, R5, 0x1a ;  /* 0x0000000504117211 */ /* 0x000fe400078fd2ff */
[----:B------:R-:W-:Y:S02]  /*0170*/  LOP3.LUT R7, R7, 0xffffffc0, RZ, 0xc0, !PT ;  /* 0xffffffc007077812 */ /* 0x000fe400078ec0ff */
[----:B------:R-:W-:-:S02]  /*0180*/  LEA.HI R4, R17, R17, RZ, 0x6 ;  /* 0x0000001111047211 */ /* 0x000fc400078f30ff */
[----:B------:R-:W-:Y:S02]  /*0190*/  IADD3 R7, R6, -R7, RZ ;  /* 0x8000000706077210 */ /* 0x000fe40007ffe0ff */
[----:B------:R-:W-:-:S03]  /*01a0*/  LOP3.LUT R6, R4, 0xffffffc0, RZ, 0xc0, !PT ;  /* 0xffffffc004067812 */ /* 0x000fc600078ec0ff */
[----:B-1----:R-:W-:Y:S01]  /*01b0*/  IMAD.WIDE R4, R7, 0x4, R2 ;  /* 0x0000000407047825 */ /* 0x002fe200078e0202 */
[----:B------:R-:W-:-:S04]  /*01c0*/  IADD3 R17, R17, -R6, RZ ;  /* 0x8000000611117210 */ /* 0x000fc80007ffe0ff */
[----:B------:R-:W2:Y:S01]  /*01d0*/  @!P0 LDG.E.EL R12, desc[UR4][R4.64] ;  /* 0x00000004040c8981 */ /* 0x000ea2000c2e1900 */
[----:B------:R-:W-:-:S05]  /*01e0*/  IMAD.WIDE R20, R17, 0x4, R2 ;  /* 0x0000000411147825 */ /* 0x000fca00078e0202 */
[----:B------:R4:W2:Y:S01]  /*01f0*/  @!P0 LDG.E.EL R15, desc[UR4][R20.64] ;  /* 0x00000004140f8981 */ /* 0x0008a2000c2e1900 */
[----:B------:R-:W-:Y:S01]  /*0200*/  CS2R R2, SRZ ;  /* 0x0000000000027805 */ /* 0x000fe2000001ff00 */
[----:B---3--:R-:W-:-:S04]  /*0210*/  IMAD.WIDE R18, R7, 0x4, R22 ;  /* 0x0000000407127825 */ /* 0x008fc800078e0216 */
[----:B------:R-:W-:Y:S01]  /*0220*/  IMAD.WIDE R22, R17, 0x4, R22 ;  /* 0x0000000411167825 */ /* 0x000fe200078e0216 */
[----:B------:R-:W3:Y:S03]  /*0230*/  @!P0 LDG.E.EL R13, desc[UR4][R18.64] ;  /* 0x00000004120d8981 */ /* 0x000ee6000c2e1900 */
[----:B----4-:R-:W-:Y:S01]  /*0240*/  IMAD.WIDE R20, R0, 0x4, R24 ;  /* 0x0000000400147825 */ /* 0x010fe200078e0218 */
[----:B------:R-:W4:Y:S03]  /*0250*/  @!P0 LDG.E.EL R14, desc[UR4][R22.64] ;  /* 0x00000004160e8981 */ /* 0x000f26000c2e1900 */
[C---:B-----5:R-:W-:Y:S01]  /*0260*/  IMAD.WIDE R4, R7.reuse, 0x4, R8 ;  /* 0x0000000407047825 */ /* 0x060fe200078e0208 */
[----:B------:R-:W3:Y:S03]  /*0270*/  @!P0 LDG.E.64 R2, desc[UR4][R20.64] ;  /* 0x0000000414028981 */ /* 0x000ee6000c1e1b00 */
[----:B0-----:R-:W-:-:S04]  /*0280*/  IMAD.WIDE R6, R7, 0x4, R10 ;  /* 0x0000000407067825 */ /* 0x001fc800078e020a */
[----:B------:R-:W-:-:S04]  /*0290*/  IMAD.WIDE R8, R17, 0x4, R8 ;  /* 0x0000000411087825 */ /* 0x000fc800078e0208 */
[----:B------:R-:W-:Y:S01]  /*02a0*/  IMAD.WIDE R24, R17, 0x4, R10 ;  /* 0x0000000411187825 */ /* 0x000fe200078e020a */
[----:B------:R-:W-:Y:S02]  /*02b0*/  CS2R R16, SRZ ;  /* 0x0000000000107805 */ /* 0x000fe4000001ff00 */
[----:B------:R-:W-:-:S04]  /*02c0*/  CS2R R10, SRZ ;  /* 0x00000000000a7805 */ /* 0x000fc8000001ff00 */
[----:B------:R0:W5:Y:S04]  /*02d0*/  @!P0 LDG.E.EL R16, desc[UR4][R4.64] ;  /* 0x0000000404108981 */ /* 0x000168000c2e1900 */
[----:B------:R-:W3:Y:S04]  /*02e0*/  @!P0 LDG.E.EL R17, desc[UR4][R8.64] ;  /* 0x0000000408118981 */ /* 0x000ee8000c2e1900 */
[----:B------:R1:W5:Y:S01]  /*02f0*/  @!P0 LDG.E.EL R11, desc[UR4][R6.64] ;  /* 0x00000004060b8981 */ /* 0x000362000c2e1900 */
[----:B0-----:R-:W0:Y:S03]  /*0300*/  LDC.64 R4, c[0x0][0x238] ;  /* 0x00008e00ff047b82 */ /* 0x001e260000000a00 */
[----:B------:R-:W3:Y:S01]  /*0310*/  @!P0 LDG.E.EL R10, desc[UR4][R24.64] ;  /* 0x00000004180a8981 */ /* 0x000ee2000c2e1900 */
[----:B-1----:R-:W-:Y:S01]  /*0320*/  HFMA2.MMA R6, -RZ, RZ, 1.625, 0 ;  /* 0x3e800000ff067435 */ /* 0x002fe200000001ff */
[----:B0-----:R-:W-:-:S04]  /*0330*/  IMAD.WIDE R4, R0, 0x4, R4 ;  /* 0x0000000400047825 */ /* 0x001fc800078e0204 */
[----:B--2---:R-:W-:Y:S01]  /*0340*/  FADD R12, R12, 0.0010000000474974513054 ;  /* 0x3a83126f0c0c7421 */ /* 0x004fe20000000000 */
[----:B------:R-:W-:-:S03]  /*0350*/  FADD R15, R15, 0.0010000000474974513054 ;  /* 0x3a83126f0f0f7421 */ /* 0x000fc60000000000 */
[----:B------:R-:W0:Y:S08]  /*0360*/  MUFU.SQRT R18, R12 ;  /* 0x0000000c00127308 */ /* 0x000e300000002000 */
[----:B------:R-:W1:Y:S01]  /*0370*/  MUFU.SQRT R19, R15 ;  /* 0x0000000f00137308 */ /* 0x000e620000002000 */
[C---:B0-----:R-:W-:Y:S02]  /*0380*/  FSETP.GT.AND P1, PT, R18.reuse, 8.50705917302346158658e+37, PT ;  /* 0x7e8000001200780b */ /* 0x041fe40003f24000 */
[----:B------:R-:W-:-:S02]  /*0390*/  FSETP.GEU.AND P3, PT, R18, 1.175494350822287508e-38, PT ;  /* 0x008000001200780b */ /* 0x000fc40003f6e000 */
[C---:B-1----:R-:W-:Y:S02]  /*03a0*/  FSETP.GT.AND P2, PT, R19.reuse, 8.50705917302346158658e+37, PT ;  /* 0x7e8000001300780b */ /* 0x042fe40003f44000 */
[----:B------:R-:W-:-:S07]  /*03b0*/  FSETP.GEU.AND P4, PT, R19, 1.175494350822287508e-38, PT ;  /* 0x008000001300780b */ /* 0x000fce0003f8e000 */
[----:B------:R-:W-:-:S04]  /*03c0*/  @P1 FMUL R18, R18, 0.25 ;  /* 0x3e80000012121820 */ /* 0x000fc80000400000 */
[----:B------:R-:W-:Y:S01]  /*03d0*/  @!P3 FMUL R18, R18, 16777216 ;  /* 0x4b8000001212b820 */ /* 0x000fe20000400000 */
[----:B------:R-:W-:-:S04]  /*03e0*/  @P2 FMUL R19, R19, 0.25 ;  /* 0x3e80000013132820 */ /* 0x000fc80000400000 */
[----:B------:R-:W-:Y:S01]  /*03f0*/  @!P4 FMUL R19, R19, 16777216 ;  /* 0x4b8000001313c820 */ /* 0x000fe20000400000 */
[----:B------:R-:W0:Y:S01]  /*0400*/  MUFU.RCP R18, R18 ;  /* 0x0000001200127308 */ /* 0x000e220000001000 */
[----:B------:R-:W-:-:S07]  /*0410*/  FSEL R7, R6, 1, P1 ;  /* 0x3f80000006077808 */ /* 0x000fce0000800000 */
[----:B------:R-:W1:Y:S01]  /*0420*/  MUFU.RCP R19, R19 ;  /* 0x0000001300137308 */ /* 0x000e620000001000 */
[----:B------:R-:W-:Y:S01]  /*0430*/  FSEL R6, R6, 1, P2 ;  /* 0x3f80000006067808 */ /* 0x000fe20001000000 */
[----:B------:R-:W-:-:S04]  /*0440*/  @!P3 FMUL R7, R7, 16777216 ;  /* 0x4b8000000707b820 */ /* 0x000fc80000400000 */
[----:B------:R-:W-:Y:S01]  /*0450*/  @!P4 FMUL R6, R6, 16777216 ;  /* 0x4b8000000606c820 */ /* 0x000fe20000400000 */
[----:B---3--:R-:W-:Y:S01]  /*0460*/  FADD R2, -R13, R2 ;  /* 0x000000020d027221 */ /* 0x008fe20000000100 */
[----:B----4-:R-:W-:Y:S01]  /*0470*/  FADD R3, -R14, R3 ;  /* 0x000000030e037221 */ /* 0x010fe20000000100 */
[----:B0-----:R-:W-:Y:S01]  /*0480*/  FMUL R7, R18, R7 ;  /* 0x0000000712077220 */ /* 0x001fe20000400000 */
[----:B-1----:R-:W-:-:S03]  /*0490*/  FMUL R6, R19, R6 ;  /* 0x0000000613067220 */ /* 0x002fc60000400000 */
[----:B------:R-:W-:Y:S01]  /*04a0*/  FMUL R2, R2, R7 ;  /* 0x0000000702027220 */ /* 0x000fe20000400000 */
[----:B------:R-:W-:-:S03]  /*04b0*/  FMUL R3, R3, R6 ;  /* 0x0000000603037220 */ /* 0x000fc60000400000 */
[----:B-----5:R-:W-:Y:S01]  /*04c0*/  FFMA R2, R2, R16, R11 ;  /* 0x0000001002027223 */ /* 0x020fe2000000000b */
[----:B------:R-:W-:-:S04]  /*04d0*/  FFMA R3, R3, R17, R10 ;  /* 0x0000001103037223 */ /* 0x000fc8000000000a */
[C---:B------:R-:W-:Y:S02]  /*04e0*/  FSETP.GEU.AND P1, PT, R2.reuse, RZ, PT ;  /* 0x000000ff0200720b */ /* 0x040fe40003f2e000 */
[C---:B------:R-:W-:Y:S02]  /*04f0*/  FSETP.GEU.AND P2, PT, R3.reuse, RZ, PT ;  /* 0x000000ff0300720b */ /* 0x040fe40003f4e000 */
[----:B------:R-:W-:Y:S02]  /*0500*/  FSEL R2, R2, RZ, P1 ;  /* 0x000000ff02027208 */ /* 0x000fe40000800000 */
[----:B------:R-:W-:Y:S01]  /*0510*/  FSEL R3, R3, RZ, P2 ;  /* 0x000000ff03037208 */ /* 0x000fe20001000000 */
[----:B------:R-:W-:Y:S08]  /*0520*/  @P0 EXIT ;  /* 0x000000000000094d */ /* 0x000ff00003800000 */
[----:B------:R-:W-:Y:S01]  /*0530*/  STG.E.64 desc[UR4][R4.64], R2 ;  /* 0x0000000204007986 */ /* 0x000fe2000c101b04 */
[----:B------:R-:W-:Y:S05]  /*0540*/  EXIT ;  /* 0x000000000000794d */ /* 0x000fea0003800000 */
.L_x_0:
[----:B------:R-:W-:-:S00]  /*0550*/  BRA `(.L_x_0) ;  /* 0xfffffffc00fc7947 */ /* 0x000fc0000383ffff */
[----:B------:R-:W-:-:S00]  /*0560*/  NOP ;  /* 0x0000000000007918 */ /* 0x000fc00000000000 */
        /* <DEDUP_REMOVED lines=9> */
.L_x_1:


//--------------------- .nv.global.init           --------------------------
	.section	.nv.global.init,"aw",@progbits
.nv.global.init:
	.type		_$_str,@object
	.size		_$_str,(_$_str_$_2 - _$_str)
_$_str:
        /*0000*/ 	.byte	0x5f, 0x5f, 0x43, 0x55, 0x44, 0x41, 0x5f, 0x46, 0x54, 0x5a, 0x00
	.type		_$_str_$_2,@object
	.size		_$_str_$_2,(.L_1 - _$_str_$_2)
_$_str_$_2:
        /*000b*/ 	.byte	0x5f, 0x5f, 0x43, 0x55, 0x44, 0x41, 0x5f, 0x50, 0x52, 0x45, 0x43, 0x5f, 0x53, 0x51, 0x52, 0x54
        /*001b*/ 	.byte	0x00
.L_1:


//--------------------- .nv.constant0.triton_poi_fused__native_batch_norm_legit_no_training_relu_9 --------------------------
	.section	.nv.constant0.triton_poi_fused__native_batch_norm_legit_no_training_relu_9,"a",@progbits
	.sectionflags	@""
	.align	4
.nv.constant0.triton_poi_fused__native_batch_norm_legit_no_training_relu_9:
	.zero		580
